	.headerflags	@"EF_CUDA_TEXMODE_UNIFIED EF_CUDA_64BIT_ADDRESS EF_CUDA_ACCELERATORS EF_CUDA_SM90 EF_CUDA_VIRTUAL_SM(EF_CUDA_SM90)"
	.elftype	@"ET_EXEC"


//--------------------- .nv.info                  --------------------------
	.section	.nv.info,"",@"SHT_CUDA_INFO"
	.align	4


	//----- nvinfo : EIATTR_REGCOUNT
	.align		4
        /*0000*/ 	.byte	0x04, 0x2f
        /*0002*/ 	.short	(.L_1 - .L_0)
	.align		4
.L_0:
        /*0004*/ 	.word	index@(triton_poi_fused_convolution_div_max_pool2d_with_indices_relu_sub_36)
        /*0008*/ 	.word	0x0000001e


	//----- nvinfo : EIATTR_MIN_STACK_SIZE
	.align		4
.L_1:
        /*000c*/ 	.byte	0x04, 0x12
        /*000e*/ 	.short	(.L_3 - .L_2)
	.align		4
.L_2:
        /*0010*/ 	.word	index@(triton_poi_fused_convolution_div_max_pool2d_with_indices_relu_sub_36)
        /*0014*/ 	.word	0x00000000


	//----- nvinfo : EIATTR_FRAME_SIZE
	.align		4
.L_3:
        /*0018*/ 	.byte	0x04, 0x11
        /*001a*/ 	.short	(.L_5 - .L_4)
	.align		4
.L_4:
        /*001c*/ 	.word	index@(triton_poi_fused_convolution_div_max_pool2d_with_indices_relu_sub_36)
        /*0020*/ 	.word	0x00000000


	//----- nvinfo : EIATTR_MIN_STACK_SIZE
	.align		4
.L_5:
        /*0024*/ 	.byte	0x04, 0x12
        /*0026*/ 	.short	(.L_7 - .L_6)
	.align		4
.L_6:
        /*0028*/ 	.word	index@(triton_poi_fused_convolution_div_max_pool2d_with_indices_relu_sub_36)
        /*002c*/ 	.word	0x00000000
.L_7:


//--------------------- .nv.info.triton_poi_fused_convolution_div_max_pool2d_with_indices_relu_sub_36 --------------------------
	.section	.nv.info.triton_poi_fused_convolution_div_max_pool2d_with_indices_relu_sub_36,"",@"SHT_CUDA_INFO"
	.sectionflags	@""
	.align	4


	//----- nvinfo : EIATTR_CUDA_API_VERSION
	.align		4
        /*0000*/ 	.byte	0x04, 0x37
        /*0002*/ 	.short	(.L_9 - .L_8)
.L_8:
        /*0004*/ 	.word	0x0000007c


	//----- nvinfo : EIATTR_KPARAM_INFO
	.align		4
.L_9:
        /*0008*/ 	.byte	0x04, 0x17
        /*000a*/ 	.short	(.L_11 - .L_10)
.L_10:
        /*000c*/ 	.word	0x00000000
        /*0010*/ 	.short	0x0004
        /*0012*/ 	.short	0x001c
        /*0014*/ 	.byte	0x00, 0xf0, 0x11, 0x00


	//----- nvinfo : EIATTR_KPARAM_INFO
	.align		4
.L_11:
        /*0018*/ 	.byte	0x04, 0x17
        /*001a*/ 	.short	(.L_13 - .L_12)
.L_12:
        /*001c*/ 	.word	0x00000000
        /*0020*/ 	.short	0x0003
        /*0022*/ 	.short	0x0018
        /*0024*/ 	.byte	0x00, 0xf0, 0x11, 0x00


	//----- nvinfo : EIATTR_KPARAM_INFO
	.align		4
.L_13:
        /*0028*/ 	.byte	0x04, 0x17
        /*002a*/ 	.short	(.L_15 - .L_14)
.L_14:
        /*002c*/ 	.word	0x00000000
        /*0030*/ 	.short	0x0002
        /*0032*/ 	.short	0x0010
        /*0034*/ 	.byte	0x00, 0xf4, 0x21, 0x00


	//----- nvinfo : EIATTR_KPARAM_INFO
	.align		4
.L_15:
        /*0038*/ 	.byte	0x04, 0x17
        /*003a*/ 	.short	(.L_17 - .L_16)
.L_16:
        /*003c*/ 	.word	0x00000000
        /*0040*/ 	.short	0x0001
        /*0042*/ 	.short	0x0008
        /*0044*/ 	.byte	0x00, 0xf4, 0x21, 0x00


	//----- nvinfo : EIATTR_KPARAM_INFO
	.align		4
.L_17:
        /*0048*/ 	.byte	0x04, 0x17
        /*004a*/ 	.short	(.L_19 - .L_18)
.L_18:
        /*004c*/ 	.word	0x00000000
        /*0050*/ 	.short	0x0000
        /*0052*/ 	.short	0x0000
        /*0054*/ 	.byte	0x00, 0xf4, 0x21, 0x00


	//----- nvinfo : EIATTR_SPARSE_MMA_MASK
	.align		4
.L_19:
        /*0058*/ 	.byte	0x03, 0x50
        /*005a*/ 	.short	0x0000


	//----- nvinfo : EIATTR_MAXREG_COUNT
	.align		4
        /*005c*/ 	.byte	0x03, 0x1b
        /*005e*/ 	.short	0x00ff


	//----- nvinfo : EIATTR_EXIT_INSTR_OFFSETS
	.align		4
        /*0060*/ 	.byte	0x04, 0x1c
        /*0062*/ 	.short	(.L_21 - .L_20)


	//   ....[0]....
.L_20:
        /*0064*/ 	.word	0x000006a0


	//   ....[1]....
        /*0068*/ 	.word	0x000006c0


	//----- nvinfo : EIATTR_REQNTID
	.align		4
.L_21:
        /*006c*/ 	.byte	0x04, 0x10
        /*006e*/ 	.short	(.L_23 - .L_22)
.L_22:
        /*0070*/ 	.word	0x00000080
        /*0074*/ 	.word	0x00000001
        /*0078*/ 	.word	0x00000001


	//----- nvinfo : EIATTR_CBANK_PARAM_SIZE
	.align		4
.L_23:
        /*007c*/ 	.byte	0x03, 0x19
        /*007e*/ 	.short	0x0020


	//----- nvinfo : EIATTR_PARAM_CBANK
	.align		4
        /*0080*/ 	.byte	0x04, 0x0a
        /*0082*/ 	.short	(.L_25 - .L_24)
	.align		4
.L_24:
        /*0084*/ 	.word	index@(.nv.constant0.triton_poi_fused_convolution_div_max_pool2d_with_indices_relu_sub_36)
        /*0088*/ 	.short	0x0210
        /*008a*/ 	.short	0x0020


	//----- nvinfo : EIATTR_SW_WAR
	.align		4
.L_25:
        /*008c*/ 	.byte	0x04, 0x36
        /*008e*/ 	.short	(.L_27 - .L_26)
.L_26:
        /*0090*/ 	.word	0x00000008
.L_27:


//--------------------- .nv.callgraph             --------------------------
	.section	.nv.callgraph,"",@"SHT_CUDA_CALLGRAPH"
	.align	4
	.sectionentsize	8
	.align		4
        /*0000*/ 	.word	0x00000000
	.align		4
        /*0004*/ 	.word	0xffffffff
	.align		4
        /*0008*/ 	.word	0x00000000
	.align		4
        /*000c*/ 	.word	0xfffffffe
	.align		4
        /*0010*/ 	.word	0x00000000
	.align		4
        /*0014*/ 	.word	0xfffffffd
	.align		4
        /*0018*/ 	.word	0x00000000
	.align		4
        /*001c*/ 	.word	0xfffffffc


//--------------------- .text.triton_poi_fused_convolution_div_max_pool2d_with_indices_relu_sub_36 --------------------------
	.section	.text.triton_poi_fused_convolution_div_max_pool2d_with_indices_relu_sub_36,"ax",@progbits
	.sectionflags	@"SHF_BARRIERS=1"
	.align	128
        .global         triton_poi_fused_convolution_div_max_pool2d_with_indices_relu_sub_36
        .type           triton_poi_fused_convolution_div_max_pool2d_with_indices_relu_sub_36,@function
        .size           triton_poi_fused_convolution_div_max_pool2d_with_indices_relu_sub_36,(.L_x_1 - triton_poi_fused_convolution_div_max_pool2d_with_indices_relu_sub_36)
        .other          triton_poi_fused_convolution_div_max_pool2d_with_indices_relu_sub_36,@"STO_CUDA_ENTRY STV_DEFAULT"
triton_poi_fused_convolution_div_max_pool2d_with_indices_relu_sub_36:
.text.triton_poi_fused_convolution_div_max_pool2d_with_indices_relu_sub_36:
[----:B------:R-:W0:Y:S01]  /*0000*/  LDC R1, c[0x0][0x28] ;  /* 0x00000a00ff017b82 */ /* 0x000e220000000800 */
[----:B------:R-:W1:Y:S07]  /*0010*/  S2R R3, SR_CTAID.Z ;  /* 0x0000000000037919 */ /* 0x000e6e0000002700 */
[----:B------:R-:W1:Y:S01]  /*0020*/  S2UR UR4, SR_CTAID.Y ;  /* 0x00000000000479c3 */ /* 0x000e620000002600 */
[----:B------:R-:W-:Y:S01]  /*0030*/  CS2R R16, SRZ ;  /* 0x0000000000107805 */ /* 0x000fe2000001ff00 */
[----:B------:R-:W-:Y:S01]  /*0040*/  ULDC.64 UR6, c[0x0][0x208] ;  /* 0x0000820000067ab9 */ /* 0x000fe20000000a00 */
[----:B------:R-:W2:Y:S01]  /*0050*/  S2R R19, SR_TID.X ;  /* 0x0000000000137919 */ /* 0x000ea20000002100 */
[----:B------:R-:W3:Y:S04]  /*0060*/  S2R R2, SR_CTAID.X ;  /* 0x0000000000027919 */ /* 0x000ee80000002500 */
[----:B------:R-:W1:Y:S08]  /*0070*/  LDC R0, c[0x0][0x10] ;  /* 0x00000400ff007b82 */ /* 0x000e700000000800 */
[----:B------:R-:W4:Y:S01]  /*0080*/  LDC.64 R14, c[0x0][0x210] ;  /* 0x00008400ff0e7b82 */ /* 0x000f220000000a00 */
[----:B-1----:R-:W-:-:S04]  /*0090*/  IMAD R3, R3, R0, UR4 ;  /* 0x0000000403037e24 */ /* 0x002fc8000f8e0200 */
[----:B------:R-:W-:Y:S01]  /*00a0*/  IMAD.SHL.U32 R0, R3, 0x400, RZ ;  /* 0x0000040003007824 */ /* 0x000fe200078e00ff */
[----:B---3--:R-:W-:-:S04]  /*00b0*/  ISETP.GE.AND P0, PT, R2, 0x9, PT ;  /* 0x000000090200780c */ /* 0x008fc80003f06270 */
[----:B--2---:R-:W-:-:S04]  /*00c0*/  LOP3.LUT R9, R0, 0x7f, R19, 0xf8, !PT ;  /* 0x0000007f00097812 */ /* 0x004fc800078ef813 */
[C---:B------:R-:W-:Y:S01]  /*00d0*/  LOP3.LUT R5, R9.reuse, 0x80, RZ, 0xfc, !PT ;  /* 0x0000008009057812 */ /* 0x040fe200078efcff */
[C-C-:B------:R-:W-:Y:S01]  /*00e0*/  IMAD R13, R9.reuse, 0x9, R2.reuse ;  /* 0x00000009090d7824 */ /* 0x140fe200078e0202 */
[----:B------:R-:W-:Y:S02]  /*00f0*/  ISETP.LT.AND P5, PT, R9, 0x20000, !P0 ;  /* 0x000200000900780c */ /* 0x000fe400047a1270 */
[C---:B------:R-:W-:Y:S01]  /*0100*/  ISETP.LT.AND P6, PT, R5.reuse, 0x20000, !P0 ;  /* 0x000200000500780c */ /* 0x040fe200047c1270 */
[----:B------:R-:W-:Y:S01]  /*0110*/  IMAD R7, R5, 0x9, R2 ;  /* 0x0000000905077824 */ /* 0x000fe200078e0202 */
[C---:B------:R-:W-:Y:S02]  /*0120*/  LOP3.LUT R4, R9.reuse, 0x200, RZ, 0xfc, !PT ;  /* 0x0000020009047812 */ /* 0x040fe400078efcff */
[----:B------:R-:W-:Y:S02]  /*0130*/  LOP3.LUT R6, R9, 0x280, RZ, 0xfc, !PT ;  /* 0x0000028009067812 */ /* 0x000fe400078efcff */
[----:B------:R-:W-:Y:S01]  /*0140*/  ISETP.LT.AND P4, PT, R4, 0x20000, !P0 ;  /* 0x000200000400780c */ /* 0x000fe20004781270 */
[----:B----4-:R-:W-:Y:S01]  /*0150*/  IMAD.WIDE R4, R13, 0x4, R14 ;  /* 0x000000040d047825 */ /* 0x010fe200078e020e */
[----:B------:R-:W-:-:S02]  /*0160*/  ISETP.LT.AND P3, PT, R6, 0x20000, !P0 ;  /* 0x000200000600780c */ /* 0x000fc40004761270 */
[----:B------:R-:W-:Y:S01]  /*0170*/  LOP3.LUT R8, R9, 0x300, RZ, 0xfc, !PT ;  /* 0x0000030009087812 */ /* 0x000fe200078efcff */
[----:B------:R-:W-:Y:S01]  /*0180*/  IMAD.WIDE R6, R7, 0x4, R14 ;  /* 0x0000000407067825 */ /* 0x000fe200078e020e */
[C---:B------:R-:W-:Y:S01]  /*0190*/  LOP3.LUT R10, R9.reuse, 0x380, RZ, 0xfc, !PT ;  /* 0x00000380090a7812 */ /* 0x040fe200078efcff */
[----:B------:R-:W2:Y:S01]  /*01a0*/  @P5 LDG.E.EL R16, desc[UR6][R4.64] ;  /* 0x0000000604105981 */ /* 0x000ea2000c2e1900 */
[C---:B------:R-:W-:Y:S02]  /*01b0*/  LOP3.LUT R11, R9.reuse, 0x100, RZ, 0xfc, !PT ;  /* 0x00000100090b7812 */ /* 0x040fe400078efcff */
[----:B------:R-:W-:Y:S01]  /*01c0*/  LOP3.LUT R9, R9, 0x180, RZ, 0xfc, !PT ;  /* 0x0000018009097812 */ /* 0x000fe200078efcff */
[----:B------:R1:W3:Y:S01]  /*01d0*/  @P6 LDG.E.EL R17, desc[UR6][R6.64] ;  /* 0x0000000606116981 */ /* 0x0002e2000c2e1900 */
[----:B------:R-:W-:Y:S02]  /*01e0*/  ISETP.LT.AND P5, PT, R11, 0x20000, !P0 ;  /* 0x000200000b00780c */ /* 0x000fe400047a1270 */
[----:B------:R-:W-:Y:S01]  /*01f0*/  ISETP.LT.AND P6, PT, R9, 0x20000, !P0 ;  /* 0x000200000900780c */ /* 0x000fe200047c1270 */
[--C-:B------:R-:W-:Y:S01]  /*0200*/  IMAD R11, R11, 0x9, R2.reuse ;  /* 0x000000090b0b7824 */ /* 0x100fe200078e0202 */
[----:B------:R-:W-:Y:S01]  /*0210*/  ISETP.LT.AND P2, PT, R8, 0x20000, !P0 ;  /* 0x000200000800780c */ /* 0x000fe20004741270 */
[----:B------:R-:W-:Y:S01]  /*0220*/  IMAD R9, R9, 0x9, R2 ;  /* 0x0000000909097824 */ /* 0x000fe200078e0202 */
[----:B------:R-:W-:Y:S01]  /*0230*/  ISETP.LT.AND P1, PT, R10, 0x20000, !P0 ;  /* 0x000200000a00780c */ /* 0x000fe20004721270 */
[----:B------:R-:W-:-:S02]  /*0240*/  IMAD.MOV.U32 R18, RZ, RZ, RZ ;  /* 0x000000ffff127224 */ /* 0x000fc400078e00ff */
[----:B------:R-:W-:Y:S02]  /*0250*/  IMAD.MOV.U32 R20, RZ, RZ, RZ ;  /* 0x000000ffff147224 */ /* 0x000fe400078e00ff */
[----:B-1----:R-:W-:-:S04]  /*0260*/  IMAD.WIDE R6, R11, 0x4, R14 ;  /* 0x000000040b067825 */ /* 0x002fc800078e020e */
[----:B------:R-:W-:Y:S01]  /*0270*/  IMAD.WIDE R8, R9, 0x4, R14 ;  /* 0x0000000409087825 */ /* 0x000fe200078e020e */
[----:B------:R-:W4:Y:S04]  /*0280*/  @P5 LDG.E.EL R18, desc[UR6][R6.64] ;  /* 0x0000000606125981 */ /* 0x000f28000c2e1900 */
[----:B------:R-:W5:Y:S01]  /*0290*/  @P6 LDG.E.EL R20, desc[UR6][R8.64] ;  /* 0x0000000608146981 */ /* 0x000f62000c2e1900 */
[C---:B------:R-:W-:Y:S02]  /*02a0*/  VIADD R21, R13.reuse, 0x1200 ;  /* 0x000012000d157836 */ /* 0x040fe40000000000 */
[C---:B------:R-:W-:Y:S02]  /*02b0*/  VIADD R23, R13.reuse, 0x1680 ;  /* 0x000016800d177836 */ /* 0x040fe40000000000 */
[----:B------:R-:W-:-:S02]  /*02c0*/  VIADD R25, R13, 0x1b00 ;  /* 0x00001b000d197836 */ /* 0x000fc40000000000 */
[----:B------:R-:W-:Y:S02]  /*02d0*/  VIADD R27, R13, 0x1f80 ;  /* 0x00001f800d1b7836 */ /* 0x000fe40000000000 */
[----:B------:R-:W-:-:S04]  /*02e0*/  IMAD.WIDE R4, R21, 0x4, R14 ;  /* 0x0000000415047825 */ /* 0x000fc800078e020e */
[----:B------:R-:W-:Y:S01]  /*02f0*/  IMAD.WIDE R10, R23, 0x4, R14 ;  /* 0x00000004170a7825 */ /* 0x000fe200078e020e */
[----:B------:R-:W-:-:S03]  /*0300*/  CS2R R22, SRZ ;  /* 0x0000000000167805 */ /* 0x000fc6000001ff00 */
[----:B------:R-:W-:-:S03]  /*0310*/  IMAD.WIDE R12, R25, 0x4, R14 ;  /* 0x00000004190c7825 */ /* 0x000fc600078e020e */
[----:B------:R-:W5:Y:S01]  /*0320*/  @P3 LDG.E.EL R22, desc[UR6][R10.64] ;  /* 0x000000060a163981 */ /* 0x000f62000c2e1900 */
[----:B------:R-:W-:Y:S02]  /*0330*/  IMAD.MOV.U32 R21, RZ, RZ, RZ ;  /* 0x000000ffff157224 */ /* 0x000fe400078e00ff */
[----:B------:R-:W-:Y:S01]  /*0340*/  IMAD.MOV.U32 R24, RZ, RZ, RZ ;  /* 0x000000ffff187224 */ /* 0x000fe200078e00ff */
[----:B------:R-:W5:Y:S01]  /*0350*/  @P2 LDG.E.EL R23, desc[UR6][R12.64] ;  /* 0x000000060c172981 */ /* 0x000f62000c2e1900 */
[----:B------:R-:W-:-:S03]  /*0360*/  IMAD.WIDE R14, R27, 0x4, R14 ;  /* 0x000000041b0e7825 */ /* 0x000fc600078e020e */
[----:B------:R-:W5:Y:S04]  /*0370*/  @P4 LDG.E.EL R21, desc[UR6][R4.64] ;  /* 0x0000000604154981 */ /* 0x000f68000c2e1900 */
[----:B------:R1:W5:Y:S01]  /*0380*/  @P1 LDG.E.EL R24, desc[UR6][R14.64] ;  /* 0x000000060e181981 */ /* 0x000362000c2e1900 */
[----:B------:R-:W1:Y:S01]  /*0390*/  S2R R25, SR_TID.X ;  /* 0x0000000000197919 */ /* 0x000e620000002100 */
[----:B------:R-:W1:Y:S01]  /*03a0*/  S2UR UR5, SR_CgaCtaId ;  /* 0x00000000000579c3 */ /* 0x000e620000008800 */
[----:B------:R-:W-:Y:S01]  /*03b0*/  UMOV UR4, 0x400 ;  /* 0x0000040000047882 */ /* 0x000fe20000000000 */
[----:B------:R-:W-:-:S06]  /*03c0*/  IMAD.SHL.U32 R19, R19, 0x4, RZ ;  /* 0x0000000413137824 */ /* 0x000fcc00078e00ff */
[----:B01----:R-:W0:Y:S01]  /*03d0*/  LDC.64 R14, c[0x0][0x218] ;  /* 0x00008600ff0e7b82 */ /* 0x003e220000000a00 */
[----:B------:R-:W-:Y:S01]  /*03e0*/  UPRMT UR4, UR5, 0x654, UR4 ;  /* 0x0000065405047896 */ /* 0x000fe20008000004 */
[C---:B------:R-:W-:Y:S01]  /*03f0*/  LOP3.LUT R6, R25.reuse, 0x7f, RZ, 0xc0, !PT ;  /* 0x0000007f19067812 */ /* 0x040fe200078ec0ff */
[----:B------:R-:W-:-:S04]  /*0400*/  IMAD.SHL.U32 R7, R25, 0x4, RZ ;  /* 0x0000000419077824 */ /* 0x000fc800078e00ff */
[----:B------:R-:W-:Y:S02]  /*0410*/  LEA R25, R6, UR4, 0x2 ;  /* 0x0000000406197c11 */ /* 0x000fe4000f8e10ff */
[----:B------:R-:W-:-:S04]  /*0420*/  LOP3.LUT R7, R7, 0x1fc, RZ, 0xc0, !PT ;  /* 0x000001fc07077812 */ /* 0x000fc800078ec0ff */
[----:B------:R-:W-:Y:S02]  /*0430*/  LEA R26, R7, UR4, 0x2 ;  /* 0x00000004071a7c11 */ /* 0x000fe4000f8e10ff */
[----:B------:R-:W-:Y:S01]  /*0440*/  LOP3.LUT R19, R19, 0x1fc, RZ, 0xc0, !PT ;  /* 0x000001fc13137812 */ /* 0x000fe200078ec0ff */
[----:B--2---:R1:W-:Y:S04]  /*0450*/  STS [R25], R16 ;  /* 0x0000001019007388 */ /* 0x0043e80000000800 */
[----:B---3--:R2:W-:Y:S04]  /*0460*/  STS [R25+0x200], R17 ;  /* 0x0002001119007388 */ /* 0x0085e80000000800 */
[----:B----4-:R3:W-:Y:S04]  /*0470*/  STS [R25+0x400], R18 ;  /* 0x0004001219007388 */ /* 0x0107e80000000800 */
[----:B-----5:R-:W-:Y:S01]  /*0480*/  STS [R25+0x600], R20 ;  /* 0x0006001419007388 */ /* 0x020fe20000000800 */
[----:B------:R-:W-:Y:S06]  /*0490*/  BAR.SYNC.DEFER_BLOCKING 0x0 ;  /* 0x0000000000007b1d */ /* 0x000fec0000010000 */
[----:B------:R-:W4:Y:S02]  /*04a0*/  LDS.128 R8, [R26] ;  /* 0x000000001a087984 */ /* 0x000f240000000c00 */
[----:B------:R-:W-:Y:S06]  /*04b0*/  BAR.SYNC.DEFER_BLOCKING 0x0 ;  /* 0x0000000000007b1d */ /* 0x000fec0000010000 */
[----:B------:R-:W-:Y:S04]  /*04c0*/  STS [R25], R21 ;  /* 0x0000001519007388 */ /* 0x000fe80000000800 */
[----:B------:R-:W-:Y:S04]  /*04d0*/  STS [R25+0x200], R22 ;  /* 0x0002001619007388 */ /* 0x000fe80000000800 */
[----:B------:R-:W-:Y:S04]  /*04e0*/  STS [R25+0x400], R23 ;  /* 0x0004001719007388 */ /* 0x000fe80000000800 */
[----:B------:R-:W-:Y:S01]  /*04f0*/  STS [R25+0x600], R24 ;  /* 0x0006001819007388 */ /* 0x000fe20000000800 */
[----:B------:R-:W-:Y:S01]  /*0500*/  BAR.SYNC.DEFER_BLOCKING 0x0 ;  /* 0x0000000000007b1d */ /* 0x000fe20000010000 */
[----:B-1----:R-:W-:-:S04]  /*0510*/  LOP3.LUT R16, R0, R19, RZ, 0xfc, !PT ;  /* 0x0000001300107212 */ /* 0x002fc800078efcff */
[----:B------:R-:W-:-:S04]  /*0520*/  SHF.R.S32.HI R13, RZ, 0x1f, R16 ;  /* 0x0000001fff0d7819 */ /* 0x000fc80000011410 */
[----:B--2---:R-:W-:Y:S02]  /*0530*/  LEA.HI R17, R13, R16, RZ, 0x8 ;  /* 0x000000100d117211 */ /* 0x004fe400078f40ff */
[----:B------:R-:W1:Y:S01]  /*0540*/  LDC.64 R12, c[0x0][0x220] ;  /* 0x00008800ff0c7b82 */ /* 0x000e620000000a00 */
[----:B------:R-:W2:Y:S01]  /*0550*/  LDS.128 R4, [R26] ;  /* 0x000000001a047984 */ /* 0x000ea20000000c00 */
[----:B---3--:R-:W-:Y:S02]  /*0560*/  SHF.R.S32.HI R18, RZ, 0x15, R3 ;  /* 0x00000015ff127819 */ /* 0x008fe40000011403 */
[----:B------:R-:W-:Y:S02]  /*0570*/  LOP3.LUT R3, R17, 0xffffff00, RZ, 0xc0, !PT ;  /* 0xffffff0011037812 */ /* 0x000fe400078ec0ff */
[----:B------:R-:W-:Y:S02]  /*0580*/  LOP3.LUT R0, R0, 0x200, R19, 0xfe, !PT ;  /* 0x0000020000007812 */ /* 0x000fe400078efe13 */
[----:B------:R-:W-:Y:S01]  /*0590*/  SGXT R19, R18, 0x1 ;  /* 0x000000011213781a */ /* 0x000fe20000000200 */
[----:B------:R-:W-:-:S03]  /*05a0*/  IMAD.IADD R3, R16, 0x1, -R3 ;  /* 0x0000000110037824 */ /* 0x000fc600078e0a03 */
[----:B------:R-:W-:Y:S01]  /*05b0*/  LEA.HI R19, R19, R0, RZ, 0x8 ;  /* 0x0000000013137211 */ /* 0x000fe200078f40ff */
[----:B------:R-:W-:Y:S01]  /*05c0*/  IMAD R2, R2, 0x100, R3 ;  /* 0x0000010002027824 */ /* 0x000fe200078e0203 */
[----:B------:R-:W-:Y:S02]  /*05d0*/  SHF.R.S32.HI R17, RZ, 0x8, R17 ;  /* 0x00000008ff117819 */ /* 0x000fe40000011411 */
[----:B------:R-:W-:Y:S02]  /*05e0*/  ISETP.LT.AND P1, PT, R16, 0x20000, !P0 ;  /* 0x000200001000780c */ /* 0x000fe40004721270 */
[----:B------:R-:W-:Y:S02]  /*05f0*/  SHF.R.S32.HI R19, RZ, 0x8, R19 ;  /* 0x00000008ff137819 */ /* 0x000fe40000011413 */
[----:B------:R-:W-:Y:S01]  /*0600*/  ISETP.LT.AND P0, PT, R0, 0x20000, !P0 ;  /* 0x000200000000780c */ /* 0x000fe20004701270 */
[--C-:B------:R-:W-:Y:S02]  /*0610*/  IMAD R17, R17, 0x900, R2.reuse ;  /* 0x0000090011117824 */ /* 0x100fe400078e0202 */
[----:B------:R-:W-:-:S02]  /*0620*/  IMAD R19, R19, 0x900, R2 ;  /* 0x0000090013137824 */ /* 0x000fc400078e0202 */
[----:B0-----:R-:W-:-:S04]  /*0630*/  IMAD.WIDE R2, R17, 0x4, R14 ;  /* 0x0000000411027825 */ /* 0x001fc800078e020e */
[----:B------:R-:W-:Y:S01]  /*0640*/  IMAD.WIDE R14, R19, 0x4, R14 ;  /* 0x00000004130e7825 */ /* 0x000fe200078e020e */
[----:B----4-:R0:W-:Y:S03]  /*0650*/  @P1 STG.E.128 desc[UR6][R2.64], R8 ;  /* 0x0000000802001986 */ /* 0x0101e6000c101d06 */
[----:B-1----:R-:W-:-:S04]  /*0660*/  IMAD.WIDE R16, R17, 0x4, R12 ;  /* 0x0000000411107825 */ /* 0x002fc800078e020c */
[----:B------:R-:W-:Y:S01]  /*0670*/  IMAD.WIDE R12, R19, 0x4, R12 ;  /* 0x00000004130c7825 */ /* 0x000fe200078e020c */
[----:B--2---:R0:W-:Y:S04]  /*0680*/  @P0 STG.E.128 desc[UR6][R14.64], R4 ;  /* 0x000000040e000986 */ /* 0x0041e8000c101d06 */
[----:B------:R0:W-:Y:S02]  /*0690*/  @P1 STG.E.128 desc[UR6][R16.64], R8 ;  /* 0x0000000810001986 */ /* 0x0001e4000c101d06 */
[----:B0-----:R-:W-:Y:S05]  /*06a0*/  @!P0 EXIT ;  /* 0x000000000000894d */ /* 0x001fea0003800000 */
[----:B------:R-:W-:Y:S01]  /*06b0*/  STG.E.128 desc[UR6][R12.64], R4 ;  /* 0x000000040c007986 */ /* 0x000fe2000c101d06 */
[----:B------:R-:W-:Y:S05]  /*06c0*/  EXIT ;  /* 0x000000000000794d */ /* 0x000fea0003800000 */
.L_x_0:
[----:B------:R-:W-:-:S00]  /*06d0*/  BRA `(.L_x_0) ;  /* 0xfffffffc00fc7947 */ /* 0x000fc0000383ffff */
[----:B------:R-:W-:-:S00]  /*06e0*/  NOP ;  /* 0x0000000000007918 */ /* 0x000fc00000000000 */
        /* <DEDUP_REMOVED lines=9> */
.L_x_1:


//--------------------- .nv.shared.triton_poi_fused_convolution_div_max_pool2d_with_indices_relu_sub_36 --------------------------
	.section	.nv.shared.triton_poi_fused_convolution_div_max_pool2d_with_indices_relu_sub_36,"aw",@nobits
	.sectionflags	@""
	.align	16
	.zero		1024


//--------------------- .nv.constant0.triton_poi_fused_convolution_div_max_pool2d_with_indices_relu_sub_36 --------------------------
	.section	.nv.constant0.triton_poi_fused_convolution_div_max_pool2d_with_indices_relu_sub_36,"a",@progbits
	.sectionflags	@""
	.align	4
.nv.constant0.triton_poi_fused_convolution_div_max_pool2d_with_indices_relu_sub_36:
	.zero		560
